	.headerflags	@"EF_CUDA_TEXMODE_UNIFIED EF_CUDA_64BIT_ADDRESS EF_CUDA_ACCELERATORS EF_CUDA_SM90 EF_CUDA_VIRTUAL_SM(EF_CUDA_SM90)"
	.elftype	@"ET_EXEC"


//--------------------- .nv.info                  --------------------------
	.section	.nv.info,"",@"SHT_CUDA_INFO"
	.align	4


	//----- nvinfo : EIATTR_REGCOUNT
	.align		4
        /*0000*/ 	.byte	0x04, 0x2f
        /*0002*/ 	.short	(.L_1 - .L_0)
	.align		4
.L_0:
        /*0004*/ 	.word	index@(triton_poi_fused_mean_mul_sigmoid_42)
        /*0008*/ 	.word	0x00000012


	//----- nvinfo : EIATTR_MIN_STACK_SIZE
	.align		4
.L_1:
        /*000c*/ 	.byte	0x04, 0x12
        /*000e*/ 	.short	(.L_3 - .L_2)
	.align		4
.L_2:
        /*0010*/ 	.word	index@(triton_poi_fused_mean_mul_sigmoid_42)
        /*0014*/ 	.word	0x00000000


	//----- nvinfo : EIATTR_FRAME_SIZE
	.align		4
.L_3:
        /*0018*/ 	.byte	0x04, 0x11
        /*001a*/ 	.short	(.L_5 - .L_4)
	.align		4
.L_4:
        /*001c*/ 	.word	index@(triton_poi_fused_mean_mul_sigmoid_42)
        /*0020*/ 	.word	0x00000000


	//----- nvinfo : EIATTR_MIN_STACK_SIZE
	.align		4
.L_5:
        /*0024*/ 	.byte	0x04, 0x12
        /*0026*/ 	.short	(.L_7 - .L_6)
	.align		4
.L_6:
        /*0028*/ 	.word	index@(triton_poi_fused_mean_mul_sigmoid_42)
        /*002c*/ 	.word	0x00000000
.L_7:


//--------------------- .nv.info.triton_poi_fused_mean_mul_sigmoid_42 --------------------------
	.section	.nv.info.triton_poi_fused_mean_mul_sigmoid_42,"",@"SHT_CUDA_INFO"
	.sectionflags	@""
	.align	4


	//----- nvinfo : EIATTR_CUDA_API_VERSION
	.align		4
        /*0000*/ 	.byte	0x04, 0x37
        /*0002*/ 	.short	(.L_9 - .L_8)
.L_8:
        /*0004*/ 	.word	0x0000007c


	//----- nvinfo : EIATTR_KPARAM_INFO
	.align		4
.L_9:
        /*0008*/ 	.byte	0x04, 0x17
        /*000a*/ 	.short	(.L_11 - .L_10)
.L_10:
        /*000c*/ 	.word	0x00000000
        /*0010*/ 	.short	0x0002
        /*0012*/ 	.short	0x0010
        /*0014*/ 	.byte	0x00, 0xf0, 0x11, 0x00


	//----- nvinfo : EIATTR_KPARAM_INFO
	.align		4
.L_11:
        /*0018*/ 	.byte	0x04, 0x17
        /*001a*/ 	.short	(.L_13 - .L_12)
.L_12:
        /*001c*/ 	.word	0x00000000
        /*0020*/ 	.short	0x0001
        /*0022*/ 	.short	0x0008
        /*0024*/ 	.byte	0x00, 0xf4, 0x21, 0x00


	//----- nvinfo : EIATTR_KPARAM_INFO
	.align		4
.L_13:
        /*0028*/ 	.byte	0x04, 0x17
        /*002a*/ 	.short	(.L_15 - .L_14)
.L_14:
        /*002c*/ 	.word	0x00000000
        /*0030*/ 	.short	0x0000
        /*0032*/ 	.short	0x0000
        /*0034*/ 	.byte	0x00, 0xf4, 0x21, 0x00


	//----- nvinfo : EIATTR_SPARSE_MMA_MASK
	.align		4
.L_15:
        /*0038*/ 	.byte	0x03, 0x50
        /*003a*/ 	.short	0x0000


	//----- nvinfo : EIATTR_MAXREG_COUNT
	.align		4
        /*003c*/ 	.byte	0x03, 0x1b
        /*003e*/ 	.short	0x00ff


	//----- nvinfo : EIATTR_EXIT_INSTR_OFFSETS
	.align		4
        /*0040*/ 	.byte	0x04, 0x1c
        /*0042*/ 	.short	(.L_17 - .L_16)


	//   ....[0]....
.L_16:
        /*0044*/ 	.word	0x00000520


	//   ....[1]....
        /*0048*/ 	.word	0x00000550


	//----- nvinfo : EIATTR_REQNTID
	.align		4
.L_17:
        /*004c*/ 	.byte	0x04, 0x10
        /*004e*/ 	.short	(.L_19 - .L_18)
.L_18:
        /*0050*/ 	.word	0x00000080
        /*0054*/ 	.word	0x00000001
        /*0058*/ 	.word	0x00000001


	//----- nvinfo : EIATTR_CBANK_PARAM_SIZE
	.align		4
.L_19:
        /*005c*/ 	.byte	0x03, 0x19
        /*005e*/ 	.short	0x0014


	//----- nvinfo : EIATTR_PARAM_CBANK
	.align		4
        /*0060*/ 	.byte	0x04, 0x0a
        /*0062*/ 	.short	(.L_21 - .L_20)
	.align		4
.L_20:
        /*0064*/ 	.word	index@(.nv.constant0.triton_poi_fused_mean_mul_sigmoid_42)
        /*0068*/ 	.short	0x0210
        /*006a*/ 	.short	0x0014


	//----- nvinfo : EIATTR_SW_WAR
	.align		4
.L_21:
        /*006c*/ 	.byte	0x04, 0x36
        /*006e*/ 	.short	(.L_23 - .L_22)
.L_22:
        /*0070*/ 	.word	0x00000008
.L_23:


//--------------------- .nv.callgraph             --------------------------
	.section	.nv.callgraph,"",@"SHT_CUDA_CALLGRAPH"
	.align	4
	.sectionentsize	8
	.align		4
        /*0000*/ 	.word	0x00000000
	.align		4
        /*0004*/ 	.word	0xffffffff
	.align		4
        /*0008*/ 	.word	0x00000000
	.align		4
        /*000c*/ 	.word	0xfffffffe
	.align		4
        /*0010*/ 	.word	0x00000000
	.align		4
        /*0014*/ 	.word	0xfffffffd
	.align		4
        /*0018*/ 	.word	0x00000000
	.align		4
        /*001c*/ 	.word	0xfffffffc


//--------------------- .text.triton_poi_fused_mean_mul_sigmoid_42 --------------------------
	.section	.text.triton_poi_fused_mean_mul_sigmoid_42,"ax",@progbits
	.align	128
        .global         triton_poi_fused_mean_mul_sigmoid_42
        .type           triton_poi_fused_mean_mul_sigmoid_42,@function
        .size           triton_poi_fused_mean_mul_sigmoid_42,(.L_x_1 - triton_poi_fused_mean_mul_sigmoid_42)
        .other          triton_poi_fused_mean_mul_sigmoid_42,@"STO_CUDA_ENTRY STV_DEFAULT"
triton_poi_fused_mean_mul_sigmoid_42:
.text.triton_poi_fused_mean_mul_sigmoid_42:
[----:B------:R-:W0:Y:S02]  /*0000*/  LDC R1, c[0x0][0x28] ;  /* 0x00000a00ff017b82 */ /* 0x000e240000000800 */
[----:B------:R-:W1:Y:S01]  /*0010*/  S2R R0, SR_TID.X ;  /* 0x0000000000007919 */ /* 0x000e620000002100 */
[----:B------:R-:W-:Y:S01]  /*0020*/  ULDC.64 UR4, c[0x0][0x208] ;  /* 0x0000820000047ab9 */ /* 0x000fe20000000a00 */
[----:B------:R-:W2:Y:S01]  /*0030*/  S2R R3, SR_CTAID.X ;  /* 0x0000000000037919 */ /* 0x000ea20000002500 */
[----:B-1----:R-:W-:-:S04]  /*0040*/  LOP3.LUT R0, R0, 0x7f, RZ, 0xc0, !PT ;  /* 0x0000007f00007812 */ /* 0x002fc800078ec0ff */
[----:B--2---:R-:W-:Y:S02]  /*0050*/  LEA R0, R3, R0, 0x7 ;  /* 0x0000000003007211 */ /* 0x004fe400078e38ff */
[----:B------:R-:W1:Y:S02]  /*0060*/  LDC.64 R2, c[0x0][0x210] ;  /* 0x00008400ff027b82 */ /* 0x000e640000000a00 */
[C---:B------:R-:W-:Y:S01]  /*0070*/  ISETP.GE.AND P0, PT, R0.reuse, 0x1800, PT ;  /* 0x000018000000780c */ /* 0x040fe20003f06270 */
[----:B------:R-:W-:-:S05]  /*0080*/  IMAD.HI R4, R0, 0x2aaaaaab, RZ ;  /* 0x2aaaaaab00047827 */ /* 0x000fca00078e02ff */
[----:B------:R-:W-:-:S04]  /*0090*/  SHF.R.U32.HI R5, RZ, 0x1f, R4 ;  /* 0x0000001fff057819 */ /* 0x000fc80000011604 */
[----:B------:R-:W-:-:S05]  /*00a0*/  LEA.HI.SX32 R5, R4, R5, 0x18 ;  /* 0x0000000504057211 */ /* 0x000fca00078fc2ff */
[----:B------:R-:W-:-:S04]  /*00b0*/  IMAD R4, R5, -0x600, R0 ;  /* 0xfffffa0005047824 */ /* 0x000fc800078e0200 */
[----:B------:R-:W-:Y:S01]  /*00c0*/  IMAD R7, R5, 0x1800, R4 ;  /* 0x0000180005077824 */ /* 0x000fe200078e0204 */
[----:B------:R-:W-:Y:S01]  /*00d0*/  HFMA2.MMA R6, -RZ, RZ, 0, 0 ;  /* 0x00000000ff067435 */ /* 0x000fe200000001ff */
[----:B------:R-:W-:Y:S02]  /*00e0*/  CS2R R4, SRZ ;  /* 0x0000000000047805 */ /* 0x000fe4000001ff00 */
[--C-:B-1----:R-:W-:Y:S01]  /*00f0*/  IMAD.WIDE R8, R7, 0x4, R2.reuse ;  /* 0x0000000407087825 */ /* 0x102fe200078e0202 */
[----:B------:R-:W-:Y:S02]  /*0100*/  IADD3 R11, R7, 0x600, RZ ;  /* 0x00000600070b7810 */ /* 0x000fe40007ffe0ff */
[----:B------:R-:W-:Y:S02]  /*0110*/  IADD3 R13, R7, 0xc00, RZ ;  /* 0x00000c00070d7810 */ /* 0x000fe40007ffe0ff */
[----:B------:R-:W-:Y:S01]  /*0120*/  IADD3 R15, R7, 0x1200, RZ ;  /* 0x00001200070f7810 */ /* 0x000fe20007ffe0ff */
[--C-:B------:R-:W-:Y:S01]  /*0130*/  IMAD.WIDE R10, R11, 0x4, R2.reuse ;  /* 0x000000040b0a7825 */ /* 0x100fe200078e0202 */
[----:B------:R-:W2:Y:S03]  /*0140*/  @!P0 LDG.E R4, desc[UR4][R8.64] ;  /* 0x0000000408048981 */ /* 0x000ea6000c1e1900 */
[--C-:B------:R-:W-:Y:S01]  /*0150*/  IMAD.WIDE R12, R13, 0x4, R2.reuse ;  /* 0x000000040d0c7825 */ /* 0x100fe200078e0202 */
[----:B------:R-:W3:Y:S03]  /*0160*/  @!P0 LDG.E R6, desc[UR4][R10.64] ;  /* 0x000000040a068981 */ /* 0x000ee6000c1e1900 */
[----:B------:R-:W-:Y:S01]  /*0170*/  IMAD.WIDE R14, R15, 0x4, R2 ;  /* 0x000000040f0e7825 */ /* 0x000fe200078e0202 */
[----:B------:R-:W-:Y:S01]  /*0180*/  MOV R2, RZ ;  /* 0x000000ff00027202 */ /* 0x000fe20000000f00 */
[----:B------:R-:W4:Y:S05]  /*0190*/  @!P0 LDG.E R5, desc[UR4][R12.64] ;  /* 0x000000040c058981 */ /* 0x000f2a000c1e1900 */
[----:B------:R1:W5:Y:S02]  /*01a0*/  @!P0 LDG.E R2, desc[UR4][R14.64] ;  /* 0x000000040e028981 */ /* 0x000364000c1e1900 */
[----:B-1----:R-:W-:Y:S01]  /*01b0*/  HFMA2.MMA R15, -RZ, RZ, 1.625, 0 ;  /* 0x3e800000ff0f7435 */ /* 0x002fe200000001ff */
[----:B--2---:R-:W-:Y:S01]  /*01c0*/  FADD R3, RZ, -R4 ;  /* 0x80000004ff037221 */ /* 0x004fe20000000000 */
[----:B---3--:R-:W-:-:S03]  /*01d0*/  FADD R7, RZ, -R6 ;  /* 0x80000006ff077221 */ /* 0x008fc60000000000 */
[----:B------:R-:W-:Y:S01]  /*01e0*/  FMUL R3, R3, 1.4426950216293334961 ;  /* 0x3fb8aa3b03037820 */ /* 0x000fe20000400000 */
[----:B------:R-:W-:Y:S01]  /*01f0*/  FMUL R8, R7, 1.4426950216293334961 ;  /* 0x3fb8aa3b07087820 */ /* 0x000fe20000400000 */
[----:B----4-:R-:W-:-:S03]  /*0200*/  FADD R9, RZ, -R5 ;  /* 0x80000005ff097221 */ /* 0x010fc60000000000 */
[----:B------:R-:W-:Y:S02]  /*0210*/  FSETP.GEU.AND P1, PT, R3, -126, PT ;  /* 0xc2fc00000300780b */ /* 0x000fe40003f2e000 */
[----:B------:R-:W-:Y:S01]  /*0220*/  FSETP.GEU.AND P2, PT, R8, -126, PT ;  /* 0xc2fc00000800780b */ /* 0x000fe20003f4e000 */
[----:B------:R-:W-:Y:S01]  /*0230*/  FMUL R10, R9, 1.4426950216293334961 ;  /* 0x3fb8aa3b090a7820 */ /* 0x000fe20000400000 */
[----:B-----5:R-:W-:-:S04]  /*0240*/  FADD R7, RZ, -R2 ;  /* 0x80000002ff077221 */ /* 0x020fc80000000000 */
[----:B------:R-:W-:Y:S01]  /*0250*/  FMUL R12, R7, 1.4426950216293334961 ;  /* 0x3fb8aa3b070c7820 */ /* 0x000fe20000400000 */
[----:B------:R-:W-:-:S04]  /*0260*/  FSETP.GEU.AND P4, PT, R10, -126, PT ;  /* 0xc2fc00000a00780b */ /* 0x000fc80003f8e000 */
[----:B------:R-:W-:Y:S01]  /*0270*/  @!P1 FMUL R3, R3, 0.5 ;  /* 0x3f00000003039820 */ /* 0x000fe20000400000 */
[----:B------:R-:W-:Y:S01]  /*0280*/  FSETP.GEU.AND P3, PT, R12, -126, PT ;  /* 0xc2fc00000c00780b */ /* 0x000fe20003f6e000 */
[----:B------:R-:W-:Y:S02]  /*0290*/  @!P2 FMUL R8, R8, 0.5 ;  /* 0x3f0000000808a820 */ /* 0x000fe40000400000 */
[----:B------:R-:W1:Y:S05]  /*02a0*/  MUFU.EX2 R7, R3 ;  /* 0x0000000300077308 */ /* 0x000e6a0000000800 */
[----:B------:R-:W-:-:S03]  /*02b0*/  @!P4 FMUL R10, R10, 0.5 ;  /* 0x3f0000000a0ac820 */ /* 0x000fc60000400000 */
[----:B------:R-:W2:Y:S02]  /*02c0*/  MUFU.EX2 R9, R8 ;  /* 0x0000000800097308 */ /* 0x000ea40000000800 */
[----:B------:R-:W-:Y:S01]  /*02d0*/  @!P3 FMUL R12, R12, 0.5 ;  /* 0x3f0000000c0cb820 */ /* 0x000fe20000400000 */
[----:B-1----:R-:W-:-:S05]  /*02e0*/  @!P1 FMUL R7, R7, R7 ;  /* 0x0000000707079220 */ /* 0x002fca0000400000 */
[----:B------:R1:W3:Y:S01]  /*02f0*/  MUFU.EX2 R11, R10 ;  /* 0x0000000a000b7308 */ /* 0x0002e20000000800 */
[----:B------:R-:W-:Y:S01]  /*0300*/  FADD R7, R7, 1 ;  /* 0x3f80000007077421 */ /* 0x000fe20000000000 */
[----:B--2---:R-:W-:-:S06]  /*0310*/  @!P2 FMUL R9, R9, R9 ;  /* 0x000000090909a220 */ /* 0x004fcc0000400000 */
[----:B------:R2:W4:Y:S01]  /*0320*/  MUFU.EX2 R14, R12 ;  /* 0x0000000c000e7308 */ /* 0x0005220000000800 */
[----:B------:R-:W-:Y:S01]  /*0330*/  FSETP.GT.AND P1, PT, R7, 8.50705917302346158658e+37, PT ;  /* 0x7e8000000700780b */ /* 0x000fe20003f24000 */
[----:B------:R-:W-:Y:S02]  /*0340*/  FADD R3, R9, 1 ;  /* 0x3f80000009037421 */ /* 0x000fe40000000000 */
[----:B------:R-:W5:Y:S01]  /*0350*/  LDC.64 R8, c[0x0][0x218] ;  /* 0x00008600ff087b82 */ /* 0x000f620000000a00 */
[----:B-1----:R-:W-:Y:S01]  /*0360*/  FSEL R10, R15, 1, P1 ;  /* 0x3f8000000f0a7808 */ /* 0x002fe20000800000 */
[----:B---3--:R-:W-:Y:S01]  /*0370*/  @!P4 FMUL R11, R11, R11 ;  /* 0x0000000b0b0bc220 */ /* 0x008fe20000400000 */
[----:B------:R-:W-:-:S03]  /*0380*/  FSETP.GT.AND P2, PT, R3, 8.50705917302346158658e+37, PT ;  /* 0x7e8000000300780b */ /* 0x000fc60003f44000 */
[----:B------:R-:W-:Y:S01]  /*0390*/  FADD R13, R11, 1 ;  /* 0x3f8000000b0d7421 */ /* 0x000fe20000000000 */
[----:B--2---:R-:W-:-:S03]  /*03a0*/  FSEL R12, R15, 1, P2 ;  /* 0x3f8000000f0c7808 */ /* 0x004fc60001000000 */
[----:B------:R-:W-:Y:S01]  /*03b0*/  @P1 FMUL R7, R7, 0.25 ;  /* 0x3e80000007071820 */ /* 0x000fe20000400000 */
[----:B----4-:R-:W-:Y:S01]  /*03c0*/  @!P3 FMUL R14, R14, R14 ;  /* 0x0000000e0e0eb220 */ /* 0x010fe20000400000 */
[----:B------:R-:W-:-:S03]  /*03d0*/  FSETP.GT.AND P3, PT, R13, 8.50705917302346158658e+37, PT ;  /* 0x7e8000000d00780b */ /* 0x000fc60003f64000 */
[----:B------:R-:W-:Y:S01]  /*03e0*/  FADD R14, R14, 1 ;  /* 0x3f8000000e0e7421 */ /* 0x000fe20000000000 */
[----:B------:R-:W1:Y:S01]  /*03f0*/  MUFU.RCP R7, R7 ;  /* 0x0000000700077308 */ /* 0x000e620000001000 */
[----:B------:R-:W-:-:S03]  /*0400*/  @P2 FMUL R3, R3, 0.25 ;  /* 0x3e80000003032820 */ /* 0x000fc60000400000 */
[----:B------:R-:W-:-:S04]  /*0410*/  FSETP.GT.AND P4, PT, R14, 8.50705917302346158658e+37, PT ;  /* 0x7e8000000e00780b */ /* 0x000fc80003f84000 */
[----:B------:R-:W2:Y:S01]  /*0420*/  MUFU.RCP R3, R3 ;  /* 0x0000000300037308 */ /* 0x000ea20000001000 */
[----:B------:R-:W-:Y:S01]  /*0430*/  @P3 FMUL R13, R13, 0.25 ;  /* 0x3e8000000d0d3820 */ /* 0x000fe20000400000 */
[----:B-----5:R-:W-:-:S04]  /*0440*/  IMAD.WIDE R8, R0, 0x4, R8 ;  /* 0x0000000400087825 */ /* 0x020fc800078e0208 */
[----:B-1----:R-:W-:Y:S02]  /*0450*/  FMUL R7, R7, R10 ;  /* 0x0000000a07077220 */ /* 0x002fe40000400000 */
[----:B------:R-:W1:Y:S01]  /*0460*/  MUFU.RCP R13, R13 ;  /* 0x0000000d000d7308 */ /* 0x000e620000001000 */
[----:B------:R-:W-:Y:S01]  /*0470*/  @P4 FMUL R14, R14, 0.25 ;  /* 0x3e8000000e0e4820 */ /* 0x000fe20000400000 */
[----:B------:R-:W-:Y:S01]  /*0480*/  FSEL R10, R15, 1, P3 ;  /* 0x3f8000000f0a7808 */ /* 0x000fe20001800000 */
[----:B--2---:R-:W-:-:S05]  /*0490*/  FMUL R11, R3, R12 ;  /* 0x0000000c030b7220 */ /* 0x004fca0000400000 */
[----:B------:R-:W2:Y:S01]  /*04a0*/  MUFU.RCP R14, R14 ;  /* 0x0000000e000e7308 */ /* 0x000ea20000001000 */
[----:B------:R-:W-:Y:S01]  /*04b0*/  FSEL R3, R15, 1, P4 ;  /* 0x3f8000000f037808 */ /* 0x000fe20002000000 */
[----:B------:R-:W-:-:S04]  /*04c0*/  FMUL R6, R11, R6 ;  /* 0x000000060b067220 */ /* 0x000fc80000400000 */
[----:B------:R-:W-:Y:S01]  /*04d0*/  FFMA R6, R7, R4, R6 ;  /* 0x0000000407067223 */ /* 0x000fe20000000006 */
[----:B-1----:R-:W-:-:S04]  /*04e0*/  FMUL R13, R13, R10 ;  /* 0x0000000a0d0d7220 */ /* 0x002fc80000400000 */
[----:B------:R-:W-:Y:S01]  /*04f0*/  FFMA R13, R13, R5, R6 ;  /* 0x000000050d0d7223 */ /* 0x000fe20000000006 */
[----:B--2---:R-:W-:-:S04]  /*0500*/  FMUL R4, R14, R3 ;  /* 0x000000030e047220 */ /* 0x004fc80000400000 */
[----:B------:R-:W-:Y:S01]  /*0510*/  FFMA R4, R4, R2, R13 ;  /* 0x0000000204047223 */ /* 0x000fe2000000000d */
[----:B------:R-:W-:Y:S06]  /*0520*/  @P0 EXIT ;  /* 0x000000000000094d */ /* 0x000fec0003800000 */
[----:B------:R-:W-:-:S05]  /*0530*/  FMUL R3, R4, 0.25 ;  /* 0x3e80000004037820 */ /* 0x000fca0000400000 */
[----:B------:R-:W-:Y:S01]  /*0540*/  STG.E desc[UR4][R8.64], R3 ;  /* 0x0000000308007986 */ /* 0x000fe2000c101904 */
[----:B------:R-:W-:Y:S05]  /*0550*/  EXIT ;  /* 0x000000000000794d */ /* 0x000fea0003800000 */
.L_x_0:
[----:B------:R-:W-:-:S00]  /*0560*/  BRA `(.L_x_0) ;  /* 0xfffffffc00fc7947 */ /* 0x000fc0000383ffff */
[----:B------:R-:W-:-:S00]  /*0570*/  NOP ;  /* 0x0000000000007918 */ /* 0x000fc00000000000 */
        /* <DEDUP_REMOVED lines=8> */
.L_x_1:


//--------------------- .nv.constant0.triton_poi_fused_mean_mul_sigmoid_42 --------------------------
	.section	.nv.constant0.triton_poi_fused_mean_mul_sigmoid_42,"a",@progbits
	.sectionflags	@""
	.align	4
.nv.constant0.triton_poi_fused_mean_mul_sigmoid_42:
	.zero		548
